//
// Generated by NVIDIA NVVM Compiler
//
// Compiler Build ID: CL-36424714
// Cuda compilation tools, release 13.0, V13.0.88
// Based on NVVM 20.0.0
//

.version 9.0
.target sm_100
.address_size 64

	// .globl	_Z12matMulKernelPfS_S_iii
.extern .func __assertfail
(
	.param .b64 __assertfail_param_0,
	.param .b64 __assertfail_param_1,
	.param .b32 __assertfail_param_2,
	.param .b64 __assertfail_param_3,
	.param .b64 __assertfail_param_4
)
;
.global .align 1 .b8 __unnamed_1[60] = {118, 111, 105, 100, 32, 109, 97, 116, 77, 117, 108, 75, 101, 114, 110, 101, 108, 40, 102, 108, 111, 97, 116, 32, 42, 44, 32, 102, 108, 111, 97, 116, 32, 42, 44, 32, 102, 108, 111, 97, 116, 32, 42, 44, 32, 105, 110, 116, 44, 32, 105, 110, 116, 44, 32, 105, 110, 116, 41};
.global .align 1 .b8 $str[45] = {111, 117, 116, 112, 117, 116, 115, 80, 101, 114, 66, 108, 111, 99, 107, 47, 111, 117, 116, 112, 117, 116, 115, 80, 101, 114, 84, 105, 108, 101, 32, 61, 61, 32, 98, 108, 111, 99, 107, 68, 105, 109, 46, 120};
.global .align 1 .b8 $str$1[27] = {47, 116, 109, 112, 47, 115, 97, 115, 115, 95, 99, 117, 95, 109, 56, 118, 121, 119, 102, 113, 51, 47, 107, 46, 99, 117};
.extern .shared .align 16 .b8 shMem[];

.visible .entry _Z12matMulKernelPfS_S_iii(
	.param .u64 .ptr .align 1 _Z12matMulKernelPfS_S_iii_param_0,
	.param .u64 .ptr .align 1 _Z12matMulKernelPfS_S_iii_param_1,
	.param .u64 .ptr .align 1 _Z12matMulKernelPfS_S_iii_param_2,
	.param .u32 _Z12matMulKernelPfS_S_iii_param_3,
	.param .u32 _Z12matMulKernelPfS_S_iii_param_4,
	.param .u32 _Z12matMulKernelPfS_S_iii_param_5
)
.maxntid 256
.minnctapersm 1
{
	.reg .pred 	%p<5>;
	.reg .b16 	%rs<4>;
	.reg .b32 	%r<65>;
	.reg .b32 	%f<155>;
	.reg .b64 	%rd<45>;

	ld.param.u64 	%rd7, [_Z12matMulKernelPfS_S_iii_param_0];
	ld.param.u64 	%rd8, [_Z12matMulKernelPfS_S_iii_param_1];
	ld.param.u64 	%rd9, [_Z12matMulKernelPfS_S_iii_param_2];
	ld.param.u32 	%r19, [_Z12matMulKernelPfS_S_iii_param_4];
	ld.param.u32 	%r20, [_Z12matMulKernelPfS_S_iii_param_5];
	mov.u32 	%r1, %tid.x;
	shr.u32 	%r2, %r1, 2;
	and.b32  	%r3, %r1, 3;
	mov.u32 	%r21, %ntid.x;
	setp.eq.s32 	%p1, %r21, 256;
	@%p1 bra 	$L__BB0_2;
	mov.u64 	%rd10, $str;
	cvta.global.u64 	%rd11, %rd10;
	mov.u64 	%rd12, $str$1;
	cvta.global.u64 	%rd13, %rd12;
	mov.u64 	%rd14, __unnamed_1;
	cvta.global.u64 	%rd15, %rd14;
	{ // callseq 0, 0
	.param .b64 param0;
	st.param.b64 	[param0], %rd11;
	.param .b64 param1;
	st.param.b64 	[param1], %rd13;
	.param .b32 param2;
	st.param.b32 	[param2], 188;
	.param .b64 param3;
	st.param.b64 	[param3], %rd15;
	.param .b64 param4;
	st.param.b64 	[param4], 1;
	call.uni 
	__assertfail, 
	(
	param0, 
	param1, 
	param2, 
	param3, 
	param4
	);
	} // callseq 0
$L__BB0_2:
	and.b32  	%r4, %r2, 7;
	mov.u32 	%r22, %ctaid.y;
	shl.b32 	%r23, %r22, 6;
	mul.lo.s32 	%r24, %r19, %r23;
	cvta.to.global.u64 	%rd16, %rd7;
	mul.wide.u32 	%rd17, %r24, 4;
	add.s64 	%rd43, %rd16, %rd17;
	mov.u32 	%r25, %ctaid.x;
	shl.b32 	%r26, %r25, 6;
	cvta.to.global.u64 	%rd18, %rd8;
	mul.wide.u32 	%rd19, %r26, 4;
	add.s64 	%rd44, %rd18, %rd19;
	and.b32  	%r27, %r2, 32;
	or.b32  	%r28, %r23, %r27;
	shr.u32 	%r29, %r1, 1;
	and.b32  	%r30, %r29, 48;
	or.b32  	%r31, %r30, %r26;
	mad.lo.s32 	%r5, %r20, %r28, %r31;
	setp.lt.s32 	%p2, %r19, 1;
	mov.f32 	%f123, 0f00000000;
	mov.f32 	%f124, %f123;
	mov.f32 	%f125, %f123;
	mov.f32 	%f126, %f123;
	mov.f32 	%f127, %f123;
	mov.f32 	%f128, %f123;
	mov.f32 	%f129, %f123;
	mov.f32 	%f130, %f123;
	mov.f32 	%f131, %f123;
	mov.f32 	%f132, %f123;
	mov.f32 	%f133, %f123;
	mov.f32 	%f134, %f123;
	mov.f32 	%f135, %f123;
	mov.f32 	%f136, %f123;
	mov.f32 	%f137, %f123;
	mov.f32 	%f138, %f123;
	@%p2 bra 	$L__BB0_7;
	shr.u32 	%r33, %r1, 4;
	shl.b32 	%r34, %r3, 2;
	mad.lo.s32 	%r6, %r19, %r2, %r34;
	shl.b32 	%r35, %r2, 2;
	shl.b32 	%r36, %r3, 10;
	or.b32  	%r37, %r36, %r35;
	mov.u32 	%r38, shMem;
	add.s32 	%r7, %r38, %r37;
	shl.b32 	%r39, %r1, 2;
	and.b32  	%r40, %r39, 60;
	shl.b32 	%r41, %r1, 4;
	and.b32  	%r42, %r41, 240;
	shl.b32 	%r43, %r33, 8;
	or.b32  	%r44, %r43, %r42;
	add.s32 	%r45, %r38, %r44;
	add.s32 	%r8, %r45, 4096;
	mad.lo.s32 	%r9, %r20, %r33, %r40;
	shl.b32 	%r10, %r20, 4;
	and.b32  	%r46, %r1, 128;
	shl.b32 	%r47, %r4, 4;
	or.b32  	%r48, %r46, %r47;
	add.s32 	%r49, %r48, %r38;
	add.s32 	%r11, %r49, 256;
	cvt.u16.u32 	%rs1, %r1;
	shr.u16 	%rs2, %rs1, 5;
	and.b16  	%rs3, %rs2, 3;
	mul.wide.u16 	%r50, %rs3, 64;
	shl.b32 	%r51, %r3, 4;
	or.b32  	%r52, %r50, %r51;
	add.s32 	%r12, %r38, %r52;
	mov.b32 	%r62, 0;
	mov.f32 	%f123, 0f00000000;
	mul.wide.u32 	%rd20, %r6, 4;
	mul.wide.s32 	%rd22, %r9, 4;
	mul.wide.s32 	%rd24, %r10, 4;
$L__BB0_4:
	add.s64 	%rd21, %rd43, %rd20;
	ld.global.v4.f32 	{%f67, %f68, %f69, %f70}, [%rd21];
	st.shared.f32 	[%r7], %f67;
	st.shared.f32 	[%r7+256], %f68;
	st.shared.f32 	[%r7+512], %f69;
	st.shared.f32 	[%r7+768], %f70;
	add.s64 	%rd23, %rd44, %rd22;
	ld.global.v4.f32 	{%f71, %f72, %f73, %f74}, [%rd23];
	st.shared.v4.f32 	[%r8], {%f71, %f72, %f73, %f74};
	bar.sync 	0;
	mov.b32 	%r64, 4096;
	mov.u32 	%r63, %r11;
$L__BB0_5:
	ld.shared.v4.f32 	{%f75, %f76, %f77, %f78}, [%r63+-256];
	add.s32 	%r54, %r12, %r64;
	ld.shared.v4.f32 	{%f79, %f80, %f81, %f82}, [%r54];
	fma.rn.f32 	%f83, %f75, %f79, %f138;
	fma.rn.f32 	%f84, %f75, %f80, %f137;
	fma.rn.f32 	%f85, %f75, %f81, %f136;
	fma.rn.f32 	%f86, %f75, %f82, %f135;
	fma.rn.f32 	%f87, %f76, %f79, %f134;
	fma.rn.f32 	%f88, %f76, %f80, %f133;
	fma.rn.f32 	%f89, %f76, %f81, %f132;
	fma.rn.f32 	%f90, %f76, %f82, %f131;
	fma.rn.f32 	%f91, %f77, %f79, %f130;
	fma.rn.f32 	%f92, %f77, %f80, %f129;
	fma.rn.f32 	%f93, %f77, %f81, %f128;
	fma.rn.f32 	%f94, %f77, %f82, %f127;
	fma.rn.f32 	%f95, %f78, %f79, %f126;
	fma.rn.f32 	%f96, %f78, %f80, %f125;
	fma.rn.f32 	%f97, %f78, %f81, %f124;
	fma.rn.f32 	%f98, %f78, %f82, %f123;
	ld.shared.v4.f32 	{%f99, %f100, %f101, %f102}, [%r63];
	ld.shared.v4.f32 	{%f103, %f104, %f105, %f106}, [%r54+256];
	fma.rn.f32 	%f138, %f99, %f103, %f83;
	fma.rn.f32 	%f137, %f99, %f104, %f84;
	fma.rn.f32 	%f136, %f99, %f105, %f85;
	fma.rn.f32 	%f135, %f99, %f106, %f86;
	fma.rn.f32 	%f134, %f100, %f103, %f87;
	fma.rn.f32 	%f133, %f100, %f104, %f88;
	fma.rn.f32 	%f132, %f100, %f105, %f89;
	fma.rn.f32 	%f131, %f100, %f106, %f90;
	fma.rn.f32 	%f130, %f101, %f103, %f91;
	fma.rn.f32 	%f129, %f101, %f104, %f92;
	fma.rn.f32 	%f128, %f101, %f105, %f93;
	fma.rn.f32 	%f127, %f101, %f106, %f94;
	fma.rn.f32 	%f126, %f102, %f103, %f95;
	fma.rn.f32 	%f125, %f102, %f104, %f96;
	fma.rn.f32 	%f124, %f102, %f105, %f97;
	fma.rn.f32 	%f123, %f102, %f106, %f98;
	add.s32 	%r64, %r64, 512;
	add.s32 	%r63, %r63, 512;
	setp.ne.s32 	%p3, %r64, 8192;
	@%p3 bra 	$L__BB0_5;
	add.s64 	%rd43, %rd43, 64;
	add.s64 	%rd44, %rd44, %rd24;
	bar.sync 	0;
	add.s32 	%r62, %r62, 16;
	setp.lt.s32 	%p4, %r62, %r19;
	@%p4 bra 	$L__BB0_4;
$L__BB0_7:
	shl.b32 	%r55, %r3, 2;
	cvt.u64.u32 	%rd25, %r5;
	cvta.to.global.u64 	%rd26, %rd9;
	mul.lo.s32 	%r56, %r4, %r20;
	shl.b32 	%r57, %r56, 2;
	add.s32 	%r58, %r57, %r55;
	cvt.s64.s32 	%rd27, %r58;
	add.s64 	%rd28, %rd27, %rd25;
	shl.b64 	%rd29, %rd28, 2;
	add.s64 	%rd30, %rd26, %rd29;
	st.global.v4.f32 	[%rd30], {%f138, %f137, %f136, %f135};
	add.s32 	%r59, %r58, %r20;
	cvt.s64.s32 	%rd31, %r59;
	add.s64 	%rd32, %rd31, %rd25;
	shl.b64 	%rd33, %rd32, 2;
	add.s64 	%rd34, %rd26, %rd33;
	st.global.v4.f32 	[%rd34], {%f134, %f133, %f132, %f131};
	add.s32 	%r60, %r59, %r20;
	cvt.s64.s32 	%rd35, %r60;
	add.s64 	%rd36, %rd35, %rd25;
	shl.b64 	%rd37, %rd36, 2;
	add.s64 	%rd38, %rd26, %rd37;
	st.global.v4.f32 	[%rd38], {%f130, %f129, %f128, %f127};
	add.s32 	%r61, %r60, %r20;
	cvt.s64.s32 	%rd39, %r61;
	add.s64 	%rd40, %rd39, %rd25;
	shl.b64 	%rd41, %rd40, 2;
	add.s64 	%rd42, %rd26, %rd41;
	st.global.v4.f32 	[%rd42], {%f126, %f125, %f124, %f123};
	ret;

}


// ===== COMPILED SASS (sm_100) =====

	.target	sm_100

	.elftype	@"ET_EXEC"


//--------------------- .note.nv.tkinfo           --------------------------
	.section	.note.nv.tkinfo,"",@"SHT_NOTE"
	.sectionflags	@"SHF_NOTE_NV_TKINFO"
	.tkinfo
        /*0018*/ 	.word	0x00000002
        /*0030*/ 	.string	""
        /*0030*/ 	.string	"ptxas"
        /*0030*/ 	.string	"Cuda compilation tools, release 13.0, V13.0.88"
        /*0030*/ 	.string	"Build cuda_13.0.r13.0/compiler.36424714_0"
        /*0030*/ 	.string	"-arch sm_100 -m 64 "



//--------------------- .note.nv.cuinfo           --------------------------
	.section	.note.nv.cuinfo,"",@"SHT_NOTE"
	.sectionflags	@"SHF_NOTE_NV_CUINFO"
        /*0018*/ 	.short	0x0002
        /*001a*/ 	.short	0x0064
        /*001c*/ 	.short	0x0082
	.zero		2


//--------------------- .nv.info                  --------------------------
	.section	.nv.info,"",@"SHT_CUDA_INFO"
	.align	4


	//----- nvinfo : EIATTR_REGCOUNT
	.align		4
        /*0000*/ 	.byte	0x04, 0x2f
        /*0002*/ 	.short	(.L_4 - .L_3)
	.align		4
.L_3:
        /*0004*/ 	.word	index@(_Z12matMulKernelPfS_S_iii)
        /*0008*/ 	.word	0x00000047


	//----- nvinfo : EIATTR_FRAME_SIZE
	.align		4
.L_4:
        /*000c*/ 	.byte	0x04, 0x11
        /*000e*/ 	.short	(.L_6 - .L_5)
	.align		4
.L_5:
        /*0010*/ 	.word	index@(_Z12matMulKernelPfS_S_iii)
        /*0014*/ 	.word	0x00000000


	//----- nvinfo : EIATTR_MIN_STACK_SIZE
	.align		4
.L_6:
        /*0018*/ 	.byte	0x04, 0x12
        /*001a*/ 	.short	(.L_8 - .L_7)
	.align		4
.L_7:
        /*001c*/ 	.word	index@(_Z12matMulKernelPfS_S_iii)
        /*0020*/ 	.word	0x00000000
.L_8:


//--------------------- .nv.compat                --------------------------
	.section	.nv.compat,"",@"SHT_CUDA_COMPAT_INFO"
	.align	4
        /*0000*/ 	.byte	0x02, 0x09, 0x00, 0x00, 0x02, 0x02, 0x01, 0x00, 0x02, 0x05, 0x05, 0x00, 0x03, 0x07, 0x01, 0x01
        /*0010*/ 	.byte	0x02, 0x03, 0x00, 0x00, 0x02, 0x06, 0x01, 0x00, 0x04, 0x0b, 0x08, 0x00, 0x09, 0x00, 0x00, 0x00
        /*0020*/ 	.byte	0x00, 0x00, 0x00, 0x00


//--------------------- .nv.info._Z12matMulKernelPfS_S_iii --------------------------
	.section	.nv.info._Z12matMulKernelPfS_S_iii,"",@"SHT_CUDA_INFO"
	.sectionflags	@""
	.align	4


	//----- nvinfo : EIATTR_CUDA_API_VERSION
	.align		4
        /*0000*/ 	.byte	0x04, 0x37
        /*0002*/ 	.short	(.L_10 - .L_9)
.L_9:
        /*0004*/ 	.word	0x00000082


	//----- nvinfo : EIATTR_KPARAM_INFO
	.align		4
.L_10:
        /*0008*/ 	.byte	0x04, 0x17
        /*000a*/ 	.short	(.L_12 - .L_11)
.L_11:
        /*000c*/ 	.word	0x00000000
        /*0010*/ 	.short	0x0005
        /*0012*/ 	.short	0x0020
        /*0014*/ 	.byte	0x00, 0xf0, 0x11, 0x00


	//----- nvinfo : EIATTR_KPARAM_INFO
	.align		4
.L_12:
        /*0018*/ 	.byte	0x04, 0x17
        /*001a*/ 	.short	(.L_14 - .L_13)
.L_13:
        /*001c*/ 	.word	0x00000000
        /*0020*/ 	.short	0x0004
        /*0022*/ 	.short	0x001c
        /*0024*/ 	.byte	0x00, 0xf0, 0x11, 0x00


	//----- nvinfo : EIATTR_KPARAM_INFO
	.align		4
.L_14:
        /*0028*/ 	.byte	0x04, 0x17
        /*002a*/ 	.short	(.L_16 - .L_15)
.L_15:
        /*002c*/ 	.word	0x00000000
        /*0030*/ 	.short	0x0003
        /*0032*/ 	.short	0x0018
        /*0034*/ 	.byte	0x00, 0xf0, 0x11, 0x00


	//----- nvinfo : EIATTR_KPARAM_INFO
	.align		4
.L_16:
        /*0038*/ 	.byte	0x04, 0x17
        /*003a*/ 	.short	(.L_18 - .L_17)
.L_17:
        /*003c*/ 	.word	0x00000000
        /*0040*/ 	.short	0x0002
        /*0042*/ 	.short	0x0010
        /*0044*/ 	.byte	0x00, 0xf5, 0x21, 0x00


	//----- nvinfo : EIATTR_KPARAM_INFO
	.align		4
.L_18:
        /*0048*/ 	.byte	0x04, 0x17
        /*004a*/ 	.short	(.L_20 - .L_19)
.L_19:
        /*004c*/ 	.word	0x00000000
        /*0050*/ 	.short	0x0001
        /*0052*/ 	.short	0x0008
        /*0054*/ 	.byte	0x00, 0xf5, 0x21, 0x00


	//----- nvinfo : EIATTR_KPARAM_INFO
	.align		4
.L_20:
        /*0058*/ 	.byte	0x04, 0x17
        /*005a*/ 	.short	(.L_22 - .L_21)
.L_21:
        /*005c*/ 	.word	0x00000000
        /*0060*/ 	.short	0x0000
        /*0062*/ 	.short	0x0000
        /*0064*/ 	.byte	0x00, 0xf5, 0x21, 0x00


	//----- nvinfo : EIATTR_SPARSE_MMA_MASK
	.align		4
.L_22:
        /*0068*/ 	.byte	0x03, 0x50
        /*006a*/ 	.short	0x0000


	//----- nvinfo : EIATTR_MAXREG_COUNT
	.align		4
        /*006c*/ 	.byte	0x03, 0x1b
        /*006e*/ 	.short	0x00ff


	//----- nvinfo : EIATTR_NUM_BARRIERS
	.align		4
        /*0070*/ 	.byte	0x02, 0x4c
        /*0072*/ 	.byte	0x01
	.zero		1


	//----- nvinfo : EIATTR_EXTERNS
	.align		4
        /*0074*/ 	.byte	0x04, 0x0f
        /*0076*/ 	.short	(.L_24 - .L_23)


	//   ....[0]....
	.align		4
.L_23:
        /*0078*/ 	.word	index@(__assertfail)


	//----- nvinfo : EIATTR_MERCURY_ISA_VERSION
	.align		4
.L_24:
        /*007c*/ 	.byte	0x03, 0x5f
        /*007e*/ 	.short	0x0101


	//----- nvinfo : EIATTR_VRC_CTA_INIT_COUNT
	.align		4
        /*0080*/ 	.byte	0x02, 0x4a
	.zero		1
	.zero		1


	//----- nvinfo : EIATTR_SYSCALL_OFFSETS
	.align		4
        /*0084*/ 	.byte	0x04, 0x46
        /*0086*/ 	.short	(.L_26 - .L_25)


	//   ....[0]....
.L_25:
        /*0088*/ 	.word	0x00000170


	//----- nvinfo : EIATTR_EXIT_INSTR_OFFSETS
	.align		4
.L_26:
        /*008c*/ 	.byte	0x04, 0x1c
        /*008e*/ 	.short	(.L_28 - .L_27)


	//   ....[0]....
.L_27:
        /*0090*/ 	.word	0x000019d0


	//----- nvinfo : EIATTR_MAX_THREADS
	.align		4
.L_28:
        /*0094*/ 	.byte	0x04, 0x05
        /*0096*/ 	.short	(.L_30 - .L_29)
.L_29:
        /*0098*/ 	.word	0x00000100
        /*009c*/ 	.word	0x00000001
        /*00a0*/ 	.word	0x00000001


	//----- nvinfo : EIATTR_CBANK_PARAM_SIZE
	.align		4
.L_30:
        /*00a4*/ 	.byte	0x03, 0x19
        /*00a6*/ 	.short	0x0024


	//----- nvinfo : EIATTR_PARAM_CBANK
	.align		4
        /*00a8*/ 	.byte	0x04, 0x0a
        /*00aa*/ 	.short	(.L_32 - .L_31)
	.align		4
.L_31:
        /*00ac*/ 	.word	index@(.nv.constant0._Z12matMulKernelPfS_S_iii)
        /*00b0*/ 	.short	0x0380
        /*00b2*/ 	.short	0x0024


	//----- nvinfo : EIATTR_SW_WAR
	.align		4
.L_32:
        /*00b4*/ 	.byte	0x04, 0x36
        /*00b6*/ 	.short	(.L_34 - .L_33)
.L_33:
        /*00b8*/ 	.word	0x00000008
.L_34:


//--------------------- .nv.callgraph             --------------------------
	.section	.nv.callgraph,"",@"SHT_CUDA_CALLGRAPH"
	.align	4
	.sectionentsize	8
	.align		4
        /*0000*/ 	.word	0x00000000
	.align		4
        /*0004*/ 	.word	0xffffffff
	.align		4
        /*0008*/ 	.word	index@(_Z12matMulKernelPfS_S_iii)
	.align		4
        /*000c*/ 	.word	index@(__assertfail)
	.align		4
        /*0010*/ 	.word	0x00000000
	.align		4
        /*0014*/ 	.word	0xfffffffe
	.align		4
        /*0018*/ 	.word	0x00000000
	.align		4
        /*001c*/ 	.word	0xfffffffd
	.align		4
        /*0020*/ 	.word	0x00000000
	.align		4
        /*0024*/ 	.word	0xfffffffc


//--------------------- .nv.constant4             --------------------------
	.section	.nv.constant4,"a",@progbits
	.align	8
	.align		8
.nv.constant4:
        /*0000*/ 	.dword	__assertfail
	.align		8
        /*0008*/ 	.dword	__unnamed_1
	.align		8
        /*0010*/ 	.dword	$str
	.align		8
        /*0018*/ 	.dword	$str$1


//--------------------- .text._Z12matMulKernelPfS_S_iii --------------------------
	.section	.text._Z12matMulKernelPfS_S_iii,"ax",@progbits
	.align	128
        .global         _Z12matMulKernelPfS_S_iii
        .type           _Z12matMulKernelPfS_S_iii,@function
        .size           _Z12matMulKernelPfS_S_iii,(.L_x_4 - _Z12matMulKernelPfS_S_iii)
        .other          _Z12matMulKernelPfS_S_iii,@"STO_CUDA_ENTRY STV_DEFAULT"
_Z12matMulKernelPfS_S_iii:
.text._Z12matMulKernelPfS_S_iii:
[----:B------:R-:W0:Y:S01]  /*0000*/  LDC R1, c[0x0][0x37c] ;  /* 0x0000df00ff017b82 */ /* 0x000e220000000800 */
[----:B------:R-:W1:Y:S01]  /*0010*/  S2R R16, SR_TID.X ;  /* 0x0000000000107919 */ /* 0x000e620000002100 */
[----:B------:R-:W2:Y:S01]  /*0020*/  LDCU UR4, c[0x0][0x360] ;  /* 0x00006c00ff0477ac */ /* 0x000ea20008000800 */
[----:B------:R-:W3:Y:S01]  /*0030*/  LDCU.64 UR36, c[0x0][0x358] ;  /* 0x00006b00ff2477ac */ /* 0x000ee20008000a00 */
[----:B--2---:R-:W-:Y:S01]  /*0040*/  UISETP.NE.AND UP0, UPT, UR4, 0x100, UPT ;  /* 0x000001000400788c */ /* 0x004fe2000bf05270 */
[----:B-1----:R-:W-:Y:S02]  /*0050*/  SHF.R.U32.HI R2, RZ, 0x2, R16 ;  /* 0x00000002ff027819 */ /* 0x002fe40000011610 */
[----:B------:R-:W-:-:S06]  /*0060*/  LOP3.LUT R17, R16, 0x3, RZ, 0xc0, !PT ;  /* 0x0000000310117812 */ /* 0x000fcc00078ec0ff */
[----:B---3--:R-:W-:Y:S05]  /*0070*/  BRA.U !UP0, `(.L_x_0) ;  /* 0x0000000108407547 */ /* 0x008fea000b800000 */
[----:B------:R-:W-:Y:S01]  /*0080*/  MOV R0, 0x0 ;  /* 0x0000000000007802 */ /* 0x000fe20000000f00 */
[----:B------:R-:W1:Y:S01]  /*0090*/  LDCU.64 UR4, c[0x4][0x10] ;  /* 0x01000200ff0477ac */ /* 0x000e620008000a00 */
[----:B------:R-:W-:Y:S01]  /*00a0*/  HFMA2 R8, -RZ, RZ, 0, 1.12056732177734375e-05 ;  /* 0x000000bcff087431 */ /* 0x000fe200000001ff */
[----:B------:R-:W-:Y:S01]  /*00b0*/  MOV R12, 0x1 ;  /* 0x00000001000c7802 */ /* 0x000fe20000000f00 */
[----:B------:R2:W3:Y:S01]  /*00c0*/  LDC.64 R14, c[0x4][R0] ;  /* 0x01000000000e7b82 */ /* 0x0004e20000000a00 */
[----:B------:R-:W4:Y:S01]  /*00d0*/  LDCU.64 UR6, c[0x4][0x18] ;  /* 0x01000300ff0677ac */ /* 0x000f220008000a00 */
[----:B------:R-:W-:Y:S01]  /*00e0*/  HFMA2 R13, -RZ, RZ, 0, 0 ;  /* 0x00000000ff0d7431 */ /* 0x000fe200000001ff */
[----:B------:R-:W5:Y:S01]  /*00f0*/  LDCU.64 UR8, c[0x4][0x8] ;  /* 0x01000100ff0877ac */ /* 0x000f620008000a00 */
[----:B-1----:R-:W-:Y:S02]  /*0100*/  MOV R4, UR4 ;  /* 0x0000000400047c02 */ /* 0x002fe40008000f00 */
[----:B------:R-:W-:-:S02]  /*0110*/  MOV R5, UR5 ;  /* 0x0000000500057c02 */ /* 0x000fc40008000f00 */
[----:B----4-:R-:W-:Y:S02]  /*0120*/  MOV R6, UR6 ;  /* 0x0000000600067c02 */ /* 0x010fe40008000f00 */
[----:B------:R-:W-:Y:S02]  /*0130*/  MOV R7, UR7 ;  /* 0x0000000700077c02 */ /* 0x000fe40008000f00 */
[----:B-----5:R-:W-:Y:S02]  /*0140*/  MOV R10, UR8 ;  /* 0x00000008000a7c02 */ /* 0x020fe40008000f00 */
[----:B--2---:R-:W-:-:S07]  /*0150*/  MOV R11, UR9 ;  /* 0x00000009000b7c02 */ /* 0x004fce0008000f00 */
[----:B------:R-:W-:-:S07]  /*0160*/  LEPC R20, `(.L_x_0) ;  /* 0x000000001014794e */ /* 0x000fce0000000000 */
[----:B0--3--:R-:W-:Y:S05]  /*0170*/  CALL.ABS.NOINC R14 ;  /* 0x000000000e007343 */ /* 0x009fea0003c00000 */
.L_x_0:
[----:B------:R-:W1:Y:S01]  /*0180*/  S2R R65, SR_CTAID.Y ;  /* 0x0000000000417919 */ /* 0x000e620000002600 */
[----:B------:R-:W2:Y:S01]  /*0190*/  LDC R3, c[0x0][0x39c] ;  /* 0x0000e700ff037b82 */ /* 0x000ea20000000800 */
[----:B------:R-:W-:Y:S02]  /*01a0*/  LOP3.LUT R8, R2, 0x7, RZ, 0xc0, !PT ;  /* 0x0000000702087812 */ /* 0x000fe400078ec0ff */
[----:B------:R-:W-:Y:S01]  /*01b0*/  CS2R R14, SRZ ;  /* 0x00000000000e7805 */ /* 0x000fe2000001ff00 */
[----:B------:R-:W3:Y:S01]  /*01c0*/  S2R R64, SR_CTAID.X ;  /* 0x0000000000407919 */ /* 0x000ee20000002500 */
[----:B------:R-:W-:Y:S02]  /*01d0*/  SHF.R.U32.HI R63, RZ, 0x1, R16 ;  /* 0x00000001ff3f7819 */ /* 0x000fe40000011610 */
[----:B------:R-:W-:Y:S02]  /*01e0*/  CS2R R12, SRZ ;  /* 0x00000000000c7805 */ /* 0x000fe4000001ff00 */
[----:B------:R-:W-:-:S02]  /*01f0*/  CS2R R38, SRZ ;  /* 0x0000000000267805 */ /* 0x000fc4000001ff00 */
[----:B------:R-:W-:Y:S01]  /*0200*/  CS2R R36, SRZ ;  /* 0x0000000000247805 */ /* 0x000fe2000001ff00 */
[----:B------:R-:W4:Y:S01]  /*0210*/  LDC.64 R6, c[0x0][0x380] ;  /* 0x0000e000ff067b82 */ /* 0x000f220000000a00 */
[----:B------:R-:W-:Y:S02]  /*0220*/  CS2R R42, SRZ ;  /* 0x00000000002a7805 */ /* 0x000fe4000001ff00 */
[----:B------:R-:W-:Y:S02]  /*0230*/  CS2R R40, SRZ ;  /* 0x0000000000287805 */ /* 0x000fe4000001ff00 */
[----:B------:R-:W-:Y:S02]  /*0240*/  CS2R R46, SRZ ;  /* 0x00000000002e7805 */ /* 0x000fe4000001ff00 */
[----:B------:R-:W-:Y:S01]  /*0250*/  CS2R R44, SRZ ;  /* 0x00000000002c7805 */ /* 0x000fe2000001ff00 */
[----:B------:R-:W5:Y:S08]  /*0260*/  LDC R0, c[0x0][0x3a0] ;  /* 0x0000e800ff007b82 */ /* 0x000f700000000800 */
[----:B------:R-:W0:Y:S01]  /*0270*/  LDC.64 R66, c[0x0][0x388] ;  /* 0x0000e200ff427b82 */ /* 0x000e220000000a00 */
[----:B--2---:R-:W-:-:S02]  /*0280*/  ISETP.GE.AND P0, PT, R3, 0x1, PT ;  /* 0x000000010300780c */ /* 0x004fc40003f06270 */
[----:B-1----:R-:W-:Y:S02]  /*0290*/  SHF.L.U32 R65, R65, 0x6, RZ ;  /* 0x0000000641417819 */ /* 0x002fe400000006ff */
[----:B---3--:R-:W-:-:S03]  /*02a0*/  SHF.L.U32 R64, R64, 0x6, RZ ;  /* 0x0000000640407819 */ /* 0x008fc600000006ff */
[----:B------:R-:W-:-:S04]  /*02b0*/  IMAD R5, R65, R3, RZ ;  /* 0x0000000341057224 */ /* 0x000fc800078e02ff */
[----:B----4-:R-:W-:-:S04]  /*02c0*/  IMAD.WIDE.U32 R6, R5, 0x4, R6 ;  /* 0x0000000405067825 */ /* 0x010fc800078e0006 */
[----:B-----5:R-:W-:Y:S02]  /*02d0*/  IMAD R5, R8, R0, R17 ;  /* 0x0000000008057224 */ /* 0x020fe400078e0211 */
[----:B0-----:R-:W-:Y:S01]  /*02e0*/  IMAD.WIDE.U32 R66, R64, 0x4, R66 ;  /* 0x0000000440427825 */ /* 0x001fe200078e0042 */
[----:B------:R-:W-:Y:S06]  /*02f0*/  @!P0 BRA `(.L_x_1) ;  /* 0x0000001400448947 */ /* 0x000fec0003800000 */
[----:B------:R-:W0:Y:S01]  /*0300*/  S2R R19, SR_CgaCtaId ;  /* 0x0000000000137919 */ /* 0x000e220000008800 */
[----:B------:R-:W-:Y:S02]  /*0310*/  LOP3.LUT R18, R16, 0xffff, RZ, 0xc0, !PT ;  /* 0x0000ffff10127812 */ /* 0x000fe400078ec0ff */
[----:B------:R-:W-:Y:S02]  /*0320*/  SHF.L.U32 R9, R2, 0x2, RZ ;  /* 0x0000000202097819 */ /* 0x000fe400000006ff */
[----:B------:R-:W-:Y:S02]  /*0330*/  SHF.L.U32 R10, R17, 0xa, RZ ;  /* 0x0000000a110a7819 */ /* 0x000fe400000006ff */
[----:B------:R-:W-:Y:S02]  /*0340*/  SHF.L.U32 R11, R16, 0x4, RZ ;  /* 0x00000004100b7819 */ /* 0x000fe400000006ff */
[----:B------:R-:W-:Y:S02]  /*0350*/  SHF.R.U32.HI R18, RZ, 0x5, R18 ;  /* 0x00000005ff127819 */ /* 0x000fe40000011612 */
[----:B------:R-:W-:-:S02]  /*0360*/  MOV R4, R6 ;  /* 0x0000000600047202 */ /* 0x000fc40000000f00 */
[----:B------:R-:W-:Y:S02]  /*0370*/  LOP3.LUT R9, R10, R9, RZ, 0xfc, !PT ;  /* 0x000000090a097212 */ /* 0x000fe400078efcff */
[C---:B------:R-:W-:Y:S02]  /*0380*/  SHF.L.U32 R10, R16.reuse, 0x2, RZ ;  /* 0x00000002100a7819 */ /* 0x040fe400000006ff */
[----:B------:R-:W-:Y:S02]  /*0390*/  SHF.R.U32.HI R51, RZ, 0x4, R16 ;  /* 0x00000004ff337819 */ /* 0x000fe40000011610 */
[----:B------:R-:W-:Y:S02]  /*03a0*/  LOP3.LUT R15, R16, 0x80, RZ, 0xc0, !PT ;  /* 0x00000080100f7812 */ /* 0x000fe400078ec0ff */
[----:B------:R-:W-:Y:S02]  /*03b0*/  MOV R6, 0x400 ;  /* 0x0000040000067802 */ /* 0x000fe40000000f00 */
[----:B------:R-:W-:-:S02]  /*03c0*/  LOP3.LUT R16, R11, 0xf0, RZ, 0xc0, !PT ;  /* 0x000000f00b107812 */ /* 0x000fc400078ec0ff */
[----:B------:R-:W-:Y:S02]  /*03d0*/  LOP3.LUT R18, R18, 0x3, RZ, 0xc0, !PT ;  /* 0x0000000312127812 */ /* 0x000fe400078ec0ff */
[----:B------:R-:W-:Y:S02]  /*03e0*/  LEA R15, R8, R15, 0x4 ;  /* 0x0000000f080f7211 */ /* 0x000fe400078e20ff */
[----:B------:R-:W-:Y:S02]  /*03f0*/  LEA R11, R51, R16, 0x8 ;  /* 0x00000010330b7211 */ /* 0x000fe400078e40ff */
[----:B------:R-:W-:Y:S02]  /*0400*/  LOP3.LUT R10, R10, 0x3c, RZ, 0xc0, !PT ;  /* 0x0000003c0a0a7812 */ /* 0x000fe400078ec0ff */
[----:B0-----:R-:W-:Y:S02]  /*0410*/  LEA R6, R19, R6, 0x18 ;  /* 0x0000000613067211 */ /* 0x001fe400078ec0ff */
[----:B------:R-:W-:Y:S01]  /*0420*/  LEA R19, R18, R17, 0x2 ;  /* 0x0000001112137211 */ /* 0x000fe200078e10ff */
[----:B------:R-:W-:Y:S01]  /*0430*/  IMAD R51, R51, R0, R10 ;  /* 0x0000000033337224 */ /* 0x000fe200078e020a */
[----:B------:R-:W-:-:S02]  /*0440*/  SHF.L.U32 R62, R17, 0x2, RZ ;  /* 0x00000002113e7819 */ /* 0x000fc400000006ff */
[-C--:B------:R-:W-:Y:S02]  /*0450*/  IADD3 R61, PT, PT, R9, R6.reuse, RZ ;  /* 0x00000006093d7210 */ /* 0x080fe40007ffe0ff */
[----:B------:R-:W-:Y:S01]  /*0460*/  IADD3 R49, PT, PT, R6, R15, RZ ;  /* 0x0000000f06317210 */ /* 0x000fe20007ffe0ff */
[----:B------:R-:W-:Y:S01]  /*0470*/  IMAD R62, R2, R3, R62 ;  /* 0x00000003023e7224 */ /* 0x000fe200078e023e */
[----:B------:R-:W-:Y:S02]  /*0480*/  IADD3 R60, PT, PT, R6, R11, RZ ;  /* 0x0000000b063c7210 */ /* 0x000fe40007ffe0ff */
[----:B------:R-:W-:Y:S01]  /*0490*/  LEA R48, R19, R6, 0x4 ;  /* 0x0000000613307211 */ /* 0x000fe200078e20ff */
[----:B------:R-:W-:Y:S01]  /*04a0*/  HFMA2 R6, -RZ, RZ, 0, 0 ;  /* 0x00000000ff067431 */ /* 0x000fe200000001ff */
[----:B------:R-:W-:Y:S02]  /*04b0*/  SHF.L.U32 R50, R0, 0x4, RZ ;  /* 0x0000000400327819 */ /* 0x000fe400000006ff */
[----:B------:R-:W-:-:S07]  /*04c0*/  MOV R15, RZ ;  /* 0x000000ff000f7202 */ /* 0x000fce0000000f00 */
.L_x_2:
[----:B------:R-:W-:Y:S02]  /*04d0*/  MOV R8, R4 ;  /* 0x0000000400087202 */ /* 0x000fe40000000f00 */
[----:B------:R-:W-:Y:S01]  /*04e0*/  MOV R9, R7 ;  /* 0x0000000700097202 */ /* 0x000fe20000000f00 */
[----:B------:R-:W-:-:S04]  /*04f0*/  IMAD.WIDE R56, R51, 0x4, R66 ;  /* 0x0000000433387825 */ /* 0x000fc800078e0242 */
[----:B------:R-:W-:Y:S02]  /*0500*/  IMAD.WIDE.U32 R52, R62, 0x4, R8 ;  /* 0x000000043e347825 */ /* 0x000fe400078e0008 */
[----:B------:R-:W2:Y:S04]  /*0510*/  LDG.E.128 R56, desc[UR36][R56.64] ;  /* 0x0000002438387981 */ /* 0x000ea8000c1e1d00 */
[----:B------:R-:W3:Y:S01]  /*0520*/  LDG.E.128 R52, desc[UR36][R52.64] ;  /* 0x0000002434347981 */ /* 0x000ee2000c1e1d00 */
[----:B------:R-:W-:Y:S05]  /*0530*/  WARPSYNC.ALL ;  /* 0x0000000000007948 */ /* 0x000fea0003800000 */
[----:B------:R-:W-:-:S04]  /*0540*/  IADD3 R6, PT, PT, R6, 0x10, RZ ;  /* 0x0000001006067810 */ /* 0x000fc80007ffe0ff */
[----:B------:R-:W-:Y:S02]  /*0550*/  ISETP.GE.AND P0, PT, R6, R3, PT ;  /* 0x000000030600720c */ /* 0x000fe40003f06270 */
[----:B------:R-:W-:Y:S01]  /*0560*/  IADD3 R4, P1, PT, R4, 0x40, RZ ;  /* 0x0000004004047810 */ /* 0x000fe20007f3e0ff */
[----:B------:R-:W-:Y:S01]  /*0570*/  IMAD.WIDE R66, R50, 0x4, R66 ;  /* 0x0000000432427825 */ /* 0x000fe200078e0242 */
[----:B---3--:R-:W-:Y:S04]  /*0580*/  STS [R61], R52 ;  /* 0x000000343d007388 */ /* 0x008fe80000000800 */
[----:B------:R-:W-:Y:S04]  /*0590*/  STS [R61+0x100], R53 ;  /* 0x000100353d007388 */ /* 0x000fe80000000800 */
[----:B------:R-:W-:Y:S04]  /*05a0*/  STS [R61+0x200], R54 ;  /* 0x000200363d007388 */ /* 0x000fe80000000800 */
[----:B------:R-:W-:Y:S04]  /*05b0*/  STS [R61+0x300], R55 ;  /* 0x000300373d007388 */ /* 0x000fe80000000800 */
[----:B--2---:R-:W-:Y:S01]  /*05c0*/  STS.128 [R60+0x1000], R56 ;  /* 0x001000383c007388 */ /* 0x004fe20000000c00 */
[----:B------:R-:W-:Y:S06]  /*05d0*/  BAR.SYNC.DEFER_BLOCKING 0x0 ;  /* 0x0000000000007b1d */ /* 0x000fec0000010000 */
[----:B------:R-:W-:Y:S04]  /*05e0*/  LDS.128 R8, [R49] ;  /* 0x0000000031087984 */ /* 0x000fe80000000c00 */
[----:B------:R-:W0:Y:S04]  /*05f0*/  LDS.128 R16, [R48+0x1000] ;  /* 0x0010000030107984 */ /* 0x000e280000000c00 */
[----:B------:R-:W-:Y:S04]  /*0600*/  LDS.128 R32, [R49+0x100] ;  /* 0x0001000031207984 */ /* 0x000fe80000000c00 */
[----:B------:R-:W1:Y:S04]  /*0610*/  LDS.128 R28, [R48+0x1100] ;  /* 0x00110000301c7984 */ /* 0x000e680000000c00 */
[----:B------:R-:W-:Y:S04]  /*0620*/  LDS.128 R24, [R49+0x200] ;  /* 0x0002000031187984 */ /* 0x000fe80000000c00 */
[----:B------:R-:W2:Y:S01]  /*0630*/  LDS.128 R20, [R48+0x1200] ;  /* 0x0012000030147984 */ /* 0x000ea20000000c00 */
[C---:B0-----:R-:W-:Y:S01]  /*0640*/  FFMA R53, R8.reuse, R16, R44 ;  /* 0x0000001008357223 */ /* 0x041fe2000000002c */
[C---:B------:R-:W-:Y:S01]  /*0650*/  FFMA R44, R8.reuse, R17, R45 ;  /* 0x00000011082c7223 */ /* 0x040fe2000000002d */
[C---:B------:R-:W-:Y:S01]  /*0660*/  FFMA R45, R8.reuse, R18, R46 ;  /* 0x00000012082d7223 */ /* 0x040fe2000000002e */
[----:B------:R-:W-:Y:S01]  /*0670*/  FFMA R8, R8, R19, R47 ;  /* 0x0000001308087223 */ /* 0x000fe2000000002f */
[C---:B------:R-:W-:Y:S01]  /*0680*/  FFMA R46, R9.reuse, R16, R40 ;  /* 0x00000010092e7223 */ /* 0x040fe20000000028 */
[C---:B------:R-:W-:Y:S01]  /*0690*/  FFMA R52, R9.reuse, R17, R41 ;  /* 0x0000001109347223 */ /* 0x040fe20000000029 */
[C---:B------:R-:W-:Y:S01]  /*06a0*/  FFMA R47, R9.reuse, R18, R42 ;  /* 0x00000012092f7223 */ /* 0x040fe2000000002a */
[----:B------:R-:W-:Y:S01]  /*06b0*/  FFMA R54, R9, R19, R43 ;  /* 0x0000001309367223 */ /* 0x000fe2000000002b */
[C---:B------:R-:W-:Y:S01]  /*06c0*/  FFMA R9, R10.reuse, R16, R36 ;  /* 0x000000100a097223 */ /* 0x040fe20000000024 */
[C---:B------:R-:W-:Y:S01]  /*06d0*/  FFMA R56, R10.reuse, R17, R37 ;  /* 0x000000110a387223 */ /* 0x040fe20000000025 */
[C---:B------:R-:W-:Y:S01]  /*06e0*/  FFMA R55, R10.reuse, R18, R38 ;  /* 0x000000120a377223 */ /* 0x040fe20000000026 */
[----:B------:R-:W-:Y:S01]  /*06f0*/  FFMA R10, R10, R19, R39 ;  /* 0x000000130a0a7223 */ /* 0x000fe20000000027 */
[----:B------:R-:W-:Y:S04]  /*0700*/  LDS.128 R40, [R49+0x300] ;  /* 0x0003000031287984 */ /* 0x000fe80000000c00 */
[----:B------:R-:W0:Y:S01]  /*0710*/  LDS.128 R36, [R48+0x1300] ;  /* 0x0013000030247984 */ /* 0x000e220000000c00 */
[C---:B------:R-:W-:Y:S01]  /*0720*/  FFMA R12, R11.reuse, R16, R12 ;  /* 0x000000100b0c7223 */ /* 0x040fe2000000000c */
[C---:B------:R-:W-:Y:S01]  /*0730*/  FFMA R16, R11.reuse, R17, R13 ;  /* 0x000000110b107223 */ /* 0x040fe2000000000d */
[C---:B------:R-:W-:Y:S01]  /*0740*/  FFMA R17, R11.reuse, R18, R14 ;  /* 0x000000120b117223 */ /* 0x040fe2000000000e */
[----:B------:R-:W-:Y:S01]  /*0750*/  FFMA R18, R11, R19, R15 ;  /* 0x000000130b127223 */ /* 0x000fe2000000000f */
[C---:B-1----:R-:W-:Y:S01]  /*0760*/  FFMA R53, R32.reuse, R28, R53 ;  /* 0x0000001c20357223 */ /* 0x042fe20000000035 */
[CC--:B------:R-:W-:Y:S01]  /*0770*/  FFMA R44, R32.reuse, R29.reuse, R44 ;  /* 0x0000001d202c7223 */ /* 0x0c0fe2000000002c */
[----:B------:R-:W-:Y:S01]  /*0780*/  FFMA R45, R32, R30, R45 ;  /* 0x0000001e202d7223 */ /* 0x000fe2000000002d */
[C---:B------:R-:W-:Y:S01]  /*0790*/  FFMA R46, R33.reuse, R28, R46 ;  /* 0x0000001c212e7223 */ /* 0x040fe2000000002e */
[C---:B------:R-:W-:Y:S01]  /*07a0*/  FFMA R52, R33.reuse, R29, R52 ;  /* 0x0000001d21347223 */ /* 0x040fe20000000034 */
[C---:B------:R-:W-:Y:S01]  /*07b0*/  FFMA R47, R33.reuse, R30, R47 ;  /* 0x0000001e212f7223 */ /* 0x040fe2000000002f */
[-C--:B------:R-:W-:Y:S01]  /*07c0*/  FFMA R54, R33, R31.reuse, R54 ;  /* 0x0000001f21367223 */ /* 0x080fe20000000036 */
[-C--:B------:R-:W-:Y:S01]  /*07d0*/  FFMA R19, R34, R28.reuse, R9 ;  /* 0x0000001c22137223 */ /* 0x080fe20000000009 */
[-C--:B------:R-:W-:Y:S01]  /*07e0*/  FFMA R32, R32, R31.reuse, R8 ;  /* 0x0000001f20207223 */ /* 0x080fe20000000008 */
[----:B------:R-:W-:Y:S01]  /*07f0*/  FFMA R58, R34, R31, R10 ;  /* 0x0000001f223a7223 */ /* 0x000fe2000000000a */
[----:B------:R-:W-:Y:S01]  /*0800*/  FFMA R28, R35, R28, R12 ;  /* 0x0000001c231c7223 */ /* 0x000fe2000000000c */
[----:B------:R-:W-:Y:S01]  /*0810*/  LDS.128 R8, [R48+0x1400] ;  /* 0x0014000030087984 */ /* 0x000fe20000000c00 */
[C---:B--2---:R-:W-:Y:S01]  /*0820*/  FFMA R46, R25.reuse, R20, R46 ;  /* 0x00000014192e7223 */ /* 0x044fe2000000002e */
[----:B------:R-:W-:-:S02]  /*0830*/  FFMA R52, R25, R21, R52 ;  /* 0x0000001519347223 */ /* 0x000fc40000000034 */
[----:B------:R-:W1:Y:S01]  /*0840*/  LDS.128 R12, [R49+0x400] ;  /* 0x00040000310c7984 */ /* 0x000e620000000c00 */
[C---:B------:R-:W-:Y:S01]  /*0850*/  FFMA R47, R25.reuse, R22, R47 ;  /* 0x00000016192f7223 */ /* 0x040fe2000000002f */
[----:B------:R-:W-:Y:S01]  /*0860*/  FFMA R54, R25, R23, R54 ;  /* 0x0000001719367223 */ /* 0x000fe20000000036 */
[CC--:B------:R-:W-:Y:S01]  /*0870*/  FFMA R56, R34.reuse, R29.reuse, R56 ;  /* 0x0000001d22387223 */ /* 0x0c0fe20000000038 */
[----:B------:R-:W-:Y:S01]  /*0880*/  FFMA R55, R34, R30, R55 ;  /* 0x0000001e22377223 */ /* 0x000fe20000000037 */
[-C--:B------:R-:W-:Y:S01]  /*0890*/  FFMA R53, R24, R20.reuse, R53 ;  /* 0x0000001418357223 */ /* 0x080fe20000000035 */
[----:B------:R-:W-:Y:S01]  /*08a0*/  FFMA R25, R26, R20, R19 ;  /* 0x000000141a197223 */ /* 0x000fe20000000013 */
[C---:B------:R-:W-:Y:S01]  /*08b0*/  FFMA R34, R35.reuse, R29, R16 ;  /* 0x0000001d23227223 */ /* 0x040fe20000000010 */
[C---:B------:R-:W-:Y:S01]  /*08c0*/  FFMA R33, R35.reuse, R30, R17 ;  /* 0x0000001e23217223 */ /* 0x040fe20000000011 */
[----:B------:R-:W-:Y:S01]  /*08d0*/  FFMA R68, R35, R31, R18 ;  /* 0x0000001f23447223 */ /* 0x000fe20000000012 */
[----:B------:R-:W-:Y:S01]  /*08e0*/  FFMA R20, R27, R20, R28 ;  /* 0x000000141b147223 */ /* 0x000fe2000000001c */
[----:B------:R-:W-:Y:S04]  /*08f0*/  LDS.128 R16, [R48+0x1500] ;  /* 0x0015000030107984 */ /* 0x000fe80000000c00 */
[----:B------:R-:W2:Y:S01]  /*0900*/  LDS.128 R28, [R49+0x500] ;  /* 0x00050000311c7984 */ /* 0x000ea20000000c00 */
[C---:B------:R-:W-:Y:S01]  /*0910*/  FFMA R44, R24.reuse, R21, R44 ;  /* 0x00000015182c7223 */ /* 0x040fe2000000002c */
[C---:B------:R-:W-:Y:S01]  /*0920*/  FFMA R45, R24.reuse, R22, R45 ;  /* 0x00000016182d7223 */ /* 0x040fe2000000002d */
[----:B------:R-:W-:Y:S01]  /*0930*/  FFMA R32, R24, R23, R32 ;  /* 0x0000001718207223 */ /* 0x000fe20000000020 */
[----:B------:R-:W-:Y:S01]  /*0940*/  FFMA R56, R26, R21, R56 ;  /* 0x000000151a387223 */ /* 0x000fe20000000038 */
[-C--:B0-----:R-:W-:Y:S01]  /*0950*/  FFMA R53, R40, R36.reuse, R53 ;  /* 0x0000002428357223 */ /* 0x081fe20000000035 */
[-C--:B------:R-:W-:Y:S01]  /*0960*/  FFMA R46, R41, R36.reuse, R46 ;  /* 0x00000024292e7223 */ /* 0x080fe2000000002e */
[----:B------:R-:W-:Y:S01]  /*0970*/  FFMA R35, R42, R36, R25 ;  /* 0x000000242a237223 */ /* 0x000fe20000000019 */
[CC--:B------:R-:W-:Y:S01]  /*0980*/  FFMA R55, R26.reuse, R22.reuse, R55 ;  /* 0x000000161a377223 */ /* 0x0c0fe20000000037 */
[----:B------:R-:W-:Y:S01]  /*0990*/  FFMA R58, R26, R23, R58 ;  /* 0x000000171a3a7223 */ /* 0x000fe2000000003a */
[C---:B------:R-:W-:Y:S01]  /*09a0*/  FFMA R34, R27.reuse, R21, R34 ;  /* 0x000000151b227223 */ /* 0x040fe20000000022 */
[C---:B------:R-:W-:Y:S01]  /*09b0*/  FFMA R33, R27.reuse, R22, R33 ;  /* 0x000000161b217223 */ /* 0x040fe20000000021 */
[----:B------:R-:W-:Y:S01]  /*09c0*/  FFMA R68, R27, R23, R68 ;  /* 0x000000171b447223 */ /* 0x000fe20000000044 */
[----:B------:R-:W-:Y:S01]  /*09d0*/  FFMA R36, R43, R36, R20 ;  /* 0x000000242b247223 */ /* 0x000fe20000000014 */
[----:B------:R-:W-:Y:S04]  /*09e0*/  LDS.128 R24, [R49+0x600] ;  /* 0x0006000031187984 */ /* 0x000fe80000000c00 */
[----:B------:R-:W0:Y:S01]  /*09f0*/  LDS.128 R20, [R48+0x1600] ;  /* 0x0016000030147984 */ /* 0x000e220000000c00 */
[C---:B------:R-:W-:Y:S01]  /*0a00*/  FFMA R52, R41.reuse, R37, R52 ;  /* 0x0000002529347223 */ /* 0x040fe20000000034 */
[CC--:B------:R-:W-:Y:S01]  /*0a10*/  FFMA R47, R41.reuse, R38.reuse, R47 ;  /* 0x00000026292f7223 */ /* 0x0c0fe2000000002f */
[----:B------:R-:W-:Y:S01]  /*0a20*/  FFMA R54, R41, R39, R54 ;  /* 0x0000002729367223 */ /* 0x000fe20000000036 */
[C---:B------:R-:W-:Y:S01]  /*0a30*/  FFMA R44, R40.reuse, R37, R44 ;  /* 0x00000025282c7223 */ /* 0x040fe2000000002c */
[C---:B------:R-:W-:Y:S01]  /*0a40*/  FFMA R45, R40.reuse, R38, R45 ;  /* 0x00000026282d7223 */ /* 0x040fe2000000002d */
[----:B------:R-:W-:Y:S01]  /*0a50*/  FFMA R32, R40, R39, R32 ;  /* 0x0000002728207223 */ /* 0x000fe20000000020 */
[C---:B-1----:R-:W-:Y:S01]  /*0a60*/  FFMA R46, R13.reuse, R8, R46 ;  /* 0x000000080d2e7223 */ /* 0x042fe2000000002e */
[C---:B------:R-:W-:Y:S01]  /*0a70*/  FFMA R52, R13.reuse, R9, R52 ;  /* 0x000000090d347223 */ /* 0x040fe20000000034 */
[C---:B------:R-:W-:Y:S01]  /*0a80*/  FFMA R47, R13.reuse, R10, R47 ;  /* 0x0000000a0d2f7223 */ /* 0x040fe2000000002f */
[----:B------:R-:W-:Y:S01]  /*0a90*/  FFMA R54, R13, R11, R54 ;  /* 0x0000000b0d367223 */ /* 0x000fe20000000036 */
[C---:B------:R-:W-:Y:S01]  /*0aa0*/  FFMA R53, R12.reuse, R8, R53 ;  /* 0x000000080c357223 */ /* 0x040fe20000000035 */
[C---:B------:R-:W-:Y:S01]  /*0ab0*/  FFMA R44, R12.reuse, R9, R44 ;  /* 0x000000090c2c7223 */ /* 0x040fe2000000002c */
[----:B------:R-:W-:Y:S01]  /*0ac0*/  FFMA R45, R12, R10, R45 ;  /* 0x0000000a0c2d7223 */ /* 0x000fe2000000002d */
[----:B------:R-:W-:Y:S01]  /*0ad0*/  FFMA R13, R14, R8, R35 ;  /* 0x000000080e0d7223 */ /* 0x000fe20000000023 */
[C---:B------:R-:W-:Y:S01]  /*0ae0*/  FFMA R56, R42.reuse, R37, R56 ;  /* 0x000000252a387223 */ /* 0x040fe20000000038 */
[CC--:B------:R-:W-:Y:S01]  /*0af0*/  FFMA R55, R42.reuse, R38.reuse, R55 ;  /* 0x000000262a377223 */ /* 0x0c0fe20000000037 */
[----:B------:R-:W-:Y:S01]  /*0b00*/  FFMA R58, R42, R39, R58 ;  /* 0x000000272a3a7223 */ /* 0x000fe2000000003a */
[C---:B------:R-:W-:Y:S01]  /*0b10*/  FFMA R40, R43.reuse, R37, R34 ;  /* 0x000000252b287223 */ /* 0x040fe20000000022 */
[C---:B------:R-:W-:Y:S01]  /*0b20*/  FFMA R41, R43.reuse, R38, R33 ;  /* 0x000000262b297223 */ /* 0x040fe20000000021 */
[----:B------:R-:W-:Y:S01]  /*0b30*/  FFMA R68, R43, R39, R68 ;  /* 0x000000272b447223 */ /* 0x000fe20000000044 */
        /* <DEDUP_REMOVED lines=21> */
[C---:B0-----:R-:W-:Y:S01]  /*0c90*/  FFMA R46, R25.reuse, R20, R46 ;  /* 0x00000014192e7223 */ /* 0x041fe2000000002e */
[----:B------:R-:W-:-:S02]  /*0ca0*/  FFMA R52, R25, R21, R52 ;  /* 0x0000001519347223 */ /* 0x000fc40000000034 */
[----:B------:R-:W0:Y:S01]  /*0cb0*/  LDS.128 R8, [R48+0x1800] ;  /* 0x0018000030087984 */ /* 0x000e220000000c00 */
        /* <DEDUP_REMOVED lines=14> */
[----:B------:R-:W-:Y:S04]  /*0da0*/  LDS.128 R28, [R49+0x900] ;  /* 0x00090000311c7984 */ /* 0x000fe80000000c00 */
[----:B------:R-:W2:Y:S01]  /*0db0*/  LDS.128 R16, [R48+0x1900] ;  /* 0x0019000030107984 */ /* 0x000ea20000000c00 */
        /* <DEDUP_REMOVED lines=17> */
[----:B------:R-:W1:Y:S01]  /*0ed0*/  LDS.128 R20, [R48+0x1a00] ;  /* 0x001a000030147984 */ /* 0x000e620000000c00 */
[C---:B0-----:R-:W-:Y:S01]  /*0ee0*/  FFMA R46, R13.reuse, R8, R46 ;  /* 0x000000080d2e7223 */ /* 0x041fe2000000002e */
        /* <DEDUP_REMOVED lines=32> */
[C---:B------:R-:W-:Y:S01]  /*10f0*/  FFMA R16, R31.reuse, R16, R8 ;  /* 0x000000101f107223 */ /* 0x040fe20000000008 */
[----:B------:R-:W-:Y:S04]  /*1100*/  LDS.128 R12, [R48+0x1c00] ;  /* 0x001c0000300c7984 */ /* 0x000fe80000000c00 */
[----:B------:R-:W2:Y:S01]  /*1110*/  LDS.128 R8, [R49+0xc00] ;  /* 0x000c000031087984 */ /* 0x000ea20000000c00 */
        /* <DEDUP_REMOVED lines=20> */
[----:B------:R-:W-:Y:S01]  /*1260*/  LDS.128 R16, [R49+0xd00] ;  /* 0x000d000031107984 */ /* 0x000fe20000000c00 */
[C---:B------:R-:W-:Y:S01]  /*1270*/  FFMA R21, R27.reuse, R22, R41 ;  /* 0x000000161b157223 */ /* 0x040fe20000000029 */
[----:B------:R-:W-:Y:S01]  /*1280*/  FFMA R68, R27, R23, R68 ;  /* 0x000000171b447223 */ /* 0x000fe20000000044 */
[C---:B0-----:R-:W-:Y:S01]  /*1290*/  FFMA R53, R36.reuse, R32, R53 ;  /* 0x0000002024357223 */ /* 0x041fe20000000035 */
[----:B------:R-:W0:Y:S01]  /*12a0*/  LDS.128 R28, [R48+0x1d00] ;  /* 0x001d0000301c7984 */ /* 0x000e220000000c00 */
        /* <DEDUP_REMOVED lines=9> */
[CC--:B------:R-:W-:Y:S01]  /*1340*/  FFMA R55, R38.reuse, R34.reuse, R55 ;  /* 0x0000002226377223 */ /* 0x0c0fe20000000037 */
[----:B------:R-:W-:Y:S01]  /*1350*/  FFMA R58, R38, R35, R58 ;  /* 0x00000023263a7223 */ /* 0x000fe2000000003a */
[----:B------:R-:W-:Y:S01]  /*1360*/  LDS.128 R40, [R49+0xe00] ;  /* 0x000e000031287984 */ /* 0x000fe20000000c00 */
[C---:B------:R-:W-:Y:S01]  /*1370*/  FFMA R38, R39.reuse, R33, R26 ;  /* 0x0000002127267223 */ /* 0x040fe2000000001a */
[C---:B------:R-:W-:Y:S01]  /*1380*/  FFMA R33, R39.reuse, R34, R21 ;  /* 0x0000002227217223 */ /* 0x040fe20000000015 */
[C---:B------:R-:W-:Y:S01]  /*1390*/  FFMA R68, R39.reuse, R35, R68 ;  /* 0x0000002327447223 */ /* 0x040fe20000000044 */
[----:B------:R-:W1:Y:S01]  /*13a0*/  LDS.128 R44, [R48+0x1e00] ;  /* 0x001e0000302c7984 */ /* 0x000e620000000c00 */
[----:B------:R-:W-:Y:S01]  /*13b0*/  FFMA R32, R39, R32, R20 ;  /* 0x0000002027207223 */ /* 0x000fe20000000014 */
[C---:B--2---:R-:W-:Y:S01]  /*13c0*/  FFMA R53, R8.reuse, R12, R53 ;  /* 0x0000000c08357223 */ /* 0x044fe20000000035 */
[C---:B------:R-:W-:Y:S01]  /*13d0*/  FFMA R34, R8.reuse, R13, R22 ;  /* 0x0000000d08227223 */ /* 0x040fe20000000016 */
[CC--:B------:R-:W-:Y:S01]  /*13e0*/  FFMA R35, R8.reuse, R14.reuse, R23 ;  /* 0x0000000e08237223 */ /* 0x0c0fe20000000017 */
[----:B------:R-:W-:Y:S01]  /*13f0*/  FFMA R8, R8, R15, R24 ;  /* 0x0000000f08087223 */ /* 0x000fe20000000018 */
[C---:B------:R-:W-:Y:S01]  /*1400*/  FFMA R39, R9.reuse, R14, R27 ;  /* 0x0000000e09277223 */ /* 0x040fe2000000001b */
[----:B------:R-:W-:Y:S04]  /*1410*/  LDS.128 R20, [R49+0xf00] ;  /* 0x000f000031147984 */ /* 0x000fe80000000c00 */
[----:B------:R-:W2:Y:S01]  /*1420*/  LDS.128 R24, [R48+0x1f00] ;  /* 0x001f000030187984 */ /* 0x000ea20000000c00 */
[CC--:B------:R-:W-:Y:S01]  /*1430*/  FFMA R36, R9.reuse, R12.reuse, R36 ;  /* 0x0000000c09247223 */ /* 0x0c0fe20000000024 */
[C---:B------:R-:W-:Y:S01]  /*1440*/  FFMA R37, R10.reuse, R12, R37 ;  /* 0x0000000c0a257223 */ /* 0x040fe20000000025 */
[C---:B------:R-:W-:Y:S01]  /*1450*/  FFMA R52, R9.reuse, R13, R52 ;  /* 0x0000000d09347223 */ /* 0x040fe20000000034 */
[----:B------:R-:W-:Y:S01]  /*1460*/  FFMA R54, R9, R15, R54 ;  /* 0x0000000f09367223 */ /* 0x000fe20000000036 */
[C---:B------:R-:W-:Y:S01]  /*1470*/  FFMA R56, R10.reuse, R13, R56 ;  /* 0x0000000d0a387223 */ /* 0x040fe20000000038 */
[C---:B------:R-:W-:Y:S01]  /*1480*/  FFMA R55, R10.reuse, R14, R55 ;  /* 0x0000000e0a377223 */ /* 0x040fe20000000037 */
[----:B------:R-:W-:Y:S01]  /*1490*/  FFMA R58, R10, R15, R58 ;  /* 0x0000000f0a3a7223 */ /* 0x000fe2000000003a */
[C---:B------:R-:W-:Y:S01]  /*14a0*/  FFMA R32, R11.reuse, R12, R32 ;  /* 0x0000000c0b207223 */ /* 0x040fe20000000020 */
[C---:B------:R-:W-:Y:S01]  /*14b0*/  FFMA R38, R11.reuse, R13, R38 ;  /* 0x0000000d0b267223 */ /* 0x040fe20000000026 */
[C---:B------:R-:W-:Y:S01]  /*14c0*/  FFMA R33, R11.reuse, R14, R33 ;  /* 0x0000000e0b217223 */ /* 0x040fe20000000021 */
[----:B------:R-:W-:Y:S01]  /*14d0*/  FFMA R68, R11, R15, R68 ;  /* 0x0000000f0b447223 */ /* 0x000fe20000000044 */
[CC--:B0-----:R-:W-:Y:S01]  /*14e0*/  FFMA R36, R17.reuse, R28.reuse, R36 ;  /* 0x0000001c11247223 */ /* 0x0c1fe20000000024 */
[C---:B------:R-:W-:Y:S01]  /*14f0*/  FFMA R53, R16.reuse, R28, R53 ;  /* 0x0000001c10357223 */ /* 0x040fe20000000035 */
[C---:B------:R-:W-:Y:S01]  /*1500*/  FFMA R34, R16.reuse, R29, R34 ;  /* 0x0000001d10227223 */ /* 0x040fe20000000022 */
[CC--:B------:R-:W-:Y:S01]  /*1510*/  FFMA R35, R16.reuse, R30.reuse, R35 ;  /* 0x0000001e10237223 */ /* 0x0c0fe20000000023 */
[----:B------:R-:W-:Y:S01]  /*1520*/  FFMA R8, R16, R31, R8 ;  /* 0x0000001f10087223 */ /* 0x000fe20000000008 */
[C---:B------:R-:W-:Y:S01]  /*1530*/  FFMA R39, R17.reuse, R30, R39 ;  /* 0x0000001e11277223 */ /* 0x040fe20000000027 */
        /* <DEDUP_REMOVED lines=10> */
[C---:B-1----:R-:W-:Y:S01]  /*15e0*/  FFMA R36, R41.reuse, R44, R36 ;  /* 0x0000002c29247223 */ /* 0x042fe20000000024 */
[C---:B------:R-:W-:Y:S01]  /*15f0*/  FFMA R39, R41.reuse, R46, R39 ;  /* 0x0000002e29277223 */ /* 0x040fe20000000027 */
[-C--:B------:R-:W-:Y:S01]  /*1600*/  FFMA R37, R42, R44.reuse, R37 ;  /* 0x0000002c2a257223 */ /* 0x080fe20000000025 */
[C---:B------:R-:W-:Y:S01]  /*1610*/  FFMA R53, R40.reuse, R44, R53 ;  /* 0x0000002c28357223 */ /* 0x040fe20000000035 */
[C---:B------:R-:W-:Y:S01]  /*1620*/  FFMA R34, R40.reuse, R45, R34 ;  /* 0x0000002d28227223 */ /* 0x040fe20000000022 */
[CC--:B------:R-:W-:Y:S01]  /*1630*/  FFMA R35, R40.reuse, R46.reuse, R35 ;  /* 0x0000002e28237223 */ /* 0x0c0fe20000000023 */
[----:B------:R-:W-:Y:S01]  /*1640*/  FFMA R8, R40, R47, R8 ;  /* 0x0000002f28087223 */ /* 0x000fe20000000008 */
        /* <DEDUP_REMOVED lines=9> */
[C---:B--2---:R-:W-:Y:S01]  /*16e0*/  FFMA R40, R21.reuse, R24, R36 ;  /* 0x0000001815287223 */ /* 0x044fe20000000024 */
        /* <DEDUP_REMOVED lines=15> */
[----:B------:R-:W-:Y:S01]  /*17e0*/  IADD3.X R7, PT, PT, RZ, R7, RZ, P1, !PT ;  /* 0x00000007ff077210 */ /* 0x000fe20000ffe4ff */
[----:B------:R-:W-:Y:S06]  /*17f0*/  BAR.SYNC.DEFER_BLOCKING 0x0 ;  /* 0x0000000000007b1d */ /* 0x000fec0000010000 */
[----:B------:R-:W-:Y:S05]  /*1800*/  @!P0 BRA `(.L_x_2) ;  /* 0xffffffec00308947 */ /* 0x000fea000383ffff */
.L_x_1:
[----:B------:R-:W0:Y:S01]  /*1810*/  LDCU.64 UR4, c[0x0][0x390] ;  /* 0x00007200ff0477ac */ /* 0x000e220008000a00 */
[----:B------:R-:W-:Y:S02]  /*1820*/  LOP3.LUT R65, R65, 0x20, R2, 0xf8, !PT ;  /* 0x0000002041417812 */ /* 0x000fe400078ef802 */
[----:B------:R-:W-:Y:S02]  /*1830*/  LOP3.LUT R63, R64, 0x30, R63, 0xf8, !PT ;  /* 0x00000030403f7812 */ /* 0x000fe400078ef83f */
[----:B------:R-:W-:-:S03]  /*1840*/  SHF.L.U32 R5, R5, 0x2, RZ ;  /* 0x0000000205057819 */ /* 0x000fc600000006ff */
[-C--:B------:R-:W-:Y:S01]  /*1850*/  IMAD R63, R65, R0.reuse, R63 ;  /* 0x00000000413f7224 */ /* 0x080fe200078e023f */
[----:B------:R-:W-:-:S04]  /*1860*/  IADD3 R4, PT, PT, R5, R0, RZ ;  /* 0x0000000005047210 */ /* 0x000fc80007ffe0ff */
[----:B------:R-:W-:Y:S02]  /*1870*/  IADD3 R3, P0, PT, R63, R5, RZ ;  /* 0x000000053f037210 */ /* 0x000fe40007f1e0ff */
[-C--:B------:R-:W-:Y:S02]  /*1880*/  IADD3 R6, PT, PT, R4, R0.reuse, RZ ;  /* 0x0000000004067210 */ /* 0x080fe40007ffe0ff */
[----:B------:R-:W-:Y:S02]  /*1890*/  LEA.HI.X.SX32 R8, R5, RZ, 0x1, P0 ;  /* 0x000000ff05087211 */ /* 0x000fe400000f0eff */
[----:B------:R-:W-:Y:S02]  /*18a0*/  IADD3 R0, PT, PT, R6, R0, RZ ;  /* 0x0000000006007210 */ /* 0x000fe40007ffe0ff */
[----:B0-----:R-:W-:Y:S02]  /*18b0*/  LEA R2, P0, R3, UR4, 0x2 ;  /* 0x0000000403027c11 */ /* 0x001fe4000f8010ff */
[----:B------:R-:W-:-:S02]  /*18c0*/  IADD3 R5, P1, PT, R63, R4, RZ ;  /* 0x000000043f057210 */ /* 0x000fc40007f3e0ff */
[C---:B------:R-:W-:Y:S02]  /*18d0*/  IADD3 R7, P2, PT, R63.reuse, R6, RZ ;  /* 0x000000063f077210 */ /* 0x040fe40007f5e0ff */
[----:B------:R-:W-:Y:S02]  /*18e0*/  IADD3 R63, P3, PT, R63, R0, RZ ;  /* 0x000000003f3f7210 */ /* 0x000fe40007f7e0ff */
[----:B------:R-:W-:Y:S02]  /*18f0*/  LEA.HI.X R3, R3, UR5, R8, 0x2, P0 ;  /* 0x0000000503037c11 */ /* 0x000fe400080f1408 */
[----:B------:R-:W-:Y:S02]  /*1900*/  LEA.HI.X.SX32 R16, R4, RZ, 0x1, P1 ;  /* 0x000000ff04107211 */ /* 0x000fe400008f0eff */
[----:B------:R-:W-:Y:S01]  /*1910*/  LEA.HI.X.SX32 R10, R6, RZ, 0x1, P2 ;  /* 0x000000ff060a7211 */ /* 0x000fe200010f0eff */
[----:B------:R-:W-:Y:S01]  /*1920*/  STG.E.128 desc[UR36][R2.64], R44 ;  /* 0x0000002c02007986 */ /* 0x000fe2000c101d24 */
[----:B------:R-:W-:-:S02]  /*1930*/  LEA R4, P0, R5, UR4, 0x2 ;  /* 0x0000000405047c11 */ /* 0x000fc4000f8010ff */
[----:B------:R-:W-:Y:S02]  /*1940*/  LEA R6, P1, R7, UR4, 0x2 ;  /* 0x0000000407067c11 */ /* 0x000fe4000f8210ff */
[----:B------:R-:W-:Y:S02]  /*1950*/  LEA.HI.X.SX32 R0, R0, RZ, 0x1, P3 ;  /* 0x000000ff00007211 */ /* 0x000fe400018f0eff */
[----:B------:R-:W-:Y:S02]  /*1960*/  LEA R8, P2, R63, UR4, 0x2 ;  /* 0x000000043f087c11 */ /* 0x000fe4000f8410ff */
[----:B------:R-:W-:Y:S02]  /*1970*/  LEA.HI.X R5, R5, UR5, R16, 0x2, P0 ;  /* 0x0000000505057c11 */ /* 0x000fe400080f1410 */
[----:B------:R-:W-:Y:S02]  /*1980*/  LEA.HI.X R7, R7, UR5, R10, 0x2, P1 ;  /* 0x0000000507077c11 */ /* 0x000fe400088f140a */
[----:B------:R-:W-:Y:S01]  /*1990*/  LEA.HI.X R9, R63, UR5, R0, 0x2, P2 ;  /* 0x000000053f097c11 */ /* 0x000fe200090f1400 */
[----:B------:R-:W-:Y:S04]  /*19a0*/  STG.E.128 desc[UR36][R4.64], R40 ;  /* 0x0000002804007986 */ /* 0x000fe8000c101d24 */
[----:B------:R-:W-:Y:S04]  /*19b0*/  STG.E.128 desc[UR36][R6.64], R36 ;  /* 0x0000002406007986 */ /* 0x000fe8000c101d24 */
[----:B------:R-:W-:Y:S01]  /*19c0*/  STG.E.128 desc[UR36][R8.64], R12 ;  /* 0x0000000c08007986 */ /* 0x000fe2000c101d24 */
[----:B------:R-:W-:Y:S05]  /*19d0*/  EXIT ;  /* 0x000000000000794d */ /* 0x000fea0003800000 */
.L_x_3:
[----:B------:R-:W-:-:S00]  /*19e0*/  BRA `(.L_x_3) ;  /* 0xfffffffc00fc7947 */ /* 0x000fc0000383ffff */
[----:B------:R-:W-:-:S00]  /*19f0*/  NOP ;  /* 0x0000000000007918 */ /* 0x000fc00000000000 */
        /* <DEDUP_REMOVED lines=8> */
.L_x_4:


//--------------------- .nv.global.init           --------------------------
	.section	.nv.global.init,"aw",@progbits
.nv.global.init:
	.type		$str$1,@object
	.size		$str$1,($str - $str$1)
$str$1:
        /*0000*/ 	.byte	0x2f, 0x74, 0x6d, 0x70, 0x2f, 0x73, 0x61, 0x73, 0x73, 0x5f, 0x63, 0x75, 0x5f, 0x6d, 0x38, 0x76
        /*0010*/ 	.byte	0x79, 0x77, 0x66, 0x71, 0x33, 0x2f, 0x6b, 0x2e, 0x63, 0x75, 0x00
	.type		$str,@object
	.size		$str,(__unnamed_1 - $str)
$str:
        /*001b*/ 	.byte	0x6f, 0x75, 0x74, 0x70, 0x75, 0x74, 0x73, 0x50, 0x65, 0x72, 0x42, 0x6c, 0x6f, 0x63, 0x6b, 0x2f
        /*002b*/ 	.byte	0x6f, 0x75, 0x74, 0x70, 0x75, 0x74, 0x73, 0x50, 0x65, 0x72, 0x54, 0x69, 0x6c, 0x65, 0x20, 0x3d
        /*003b*/ 	.byte	0x3d, 0x20, 0x62, 0x6c, 0x6f, 0x63, 0x6b, 0x44, 0x69, 0x6d, 0x2e, 0x78, 0x00
	.type		__unnamed_1,@object
	.size		__unnamed_1,(.L_0 - __unnamed_1)
__unnamed_1:
        /*0048*/ 	.byte	0x76, 0x6f, 0x69, 0x64, 0x20, 0x6d, 0x61, 0x74, 0x4d, 0x75, 0x6c, 0x4b, 0x65, 0x72, 0x6e, 0x65
        /*0058*/ 	.byte	0x6c, 0x28, 0x66, 0x6c, 0x6f, 0x61, 0x74, 0x20, 0x2a, 0x2c, 0x20, 0x66, 0x6c, 0x6f, 0x61, 0x74
        /*0068*/ 	.byte	0x20, 0x2a, 0x2c, 0x20, 0x66, 0x6c, 0x6f, 0x61, 0x74, 0x20, 0x2a, 0x2c, 0x20, 0x69, 0x6e, 0x74
        /*0078*/ 	.byte	0x2c, 0x20, 0x69, 0x6e, 0x74, 0x2c, 0x20, 0x69, 0x6e, 0x74, 0x29, 0x00
.L_0:


//--------------------- .nv.shared._Z12matMulKernelPfS_S_iii --------------------------
	.section	.nv.shared._Z12matMulKernelPfS_S_iii,"aw",@nobits
	.sectionflags	@""
	.align	16
	.zero		1024


//--------------------- .nv.shared.reserved.0     --------------------------
	.section	.nv.shared.reserved.0,"aw",@nobits
	.weak		__nv_reservedSMEM_offset_0_alias
	.size		__nv_reservedSMEM_offset_0_alias, 0, 64
	.other		__nv_reservedSMEM_offset_0_alias,@"STO_CUDA_RESERVED_SHARED STV_DEFAULT"
__nv_reservedSMEM_offset_0_alias:
	.zero		0
	.zero		64


//--------------------- .nv.constant0._Z12matMulKernelPfS_S_iii --------------------------
	.section	.nv.constant0._Z12matMulKernelPfS_S_iii,"a",@progbits
	.sectionflags	@""
	.align	4
.nv.constant0._Z12matMulKernelPfS_S_iii:
	.zero		932


//--------------------- SYMBOLS --------------------------

	.type		.nv.reservedSmem.offset0,@object
	.size		.nv.reservedSmem.offset0,0x4
	.type		.nv.reservedSmem.cap,@object
	.size		.nv.reservedSmem.cap,0x4
	.type		__assertfail,@function
